//
// Generated by NVIDIA NVVM Compiler
//
// Compiler Build ID: CL-36424714
// Cuda compilation tools, release 13.0, V13.0.88
// Based on NVVM 20.0.0
//

.version 9.0
.target sm_100
.address_size 64

	// .globl	_Z2g1i

.visible .entry _Z2g1i(
	.param .u32 _Z2g1i_param_0
)
{


	ret;

}


// ===== COMPILED SASS (sm_100) =====

	.target	sm_100

	.elftype	@"ET_EXEC"


//--------------------- .note.nv.tkinfo           --------------------------
	.section	.note.nv.tkinfo,"",@"SHT_NOTE"
	.sectionflags	@"SHF_NOTE_NV_TKINFO"
	.tkinfo
        /*0018*/ 	.word	0x00000002
        /*0030*/ 	.string	""
        /*0030*/ 	.string	"ptxas"
        /*0030*/ 	.string	"Cuda compilation tools, release 13.0, V13.0.88"
        /*0030*/ 	.string	"Build cuda_13.0.r13.0/compiler.36424714_0"
        /*0030*/ 	.string	"-arch sm_100 -m 64 "



//--------------------- .note.nv.cuinfo           --------------------------
	.section	.note.nv.cuinfo,"",@"SHT_NOTE"
	.sectionflags	@"SHF_NOTE_NV_CUINFO"
        /*0018*/ 	.short	0x0002
        /*001a*/ 	.short	0x0064
        /*001c*/ 	.short	0x0082
	.zero		2


//--------------------- .nv.info                  --------------------------
	.section	.nv.info,"",@"SHT_CUDA_INFO"
	.align	4


	//----- nvinfo : EIATTR_REGCOUNT
	.align		4
        /*0000*/ 	.byte	0x04, 0x2f
        /*0002*/ 	.short	(.L_1 - .L_0)
	.align		4
.L_0:
        /*0004*/ 	.word	index@(_Z2g1i)
        /*0008*/ 	.word	0x00000004


	//----- nvinfo : EIATTR_FRAME_SIZE
	.align		4
.L_1:
        /*000c*/ 	.byte	0x04, 0x11
        /*000e*/ 	.short	(.L_3 - .L_2)
	.align		4
.L_2:
        /*0010*/ 	.word	index@(_Z2g1i)
        /*0014*/ 	.word	0x00000000


	//----- nvinfo : EIATTR_MIN_STACK_SIZE
	.align		4
.L_3:
        /*0018*/ 	.byte	0x04, 0x12
        /*001a*/ 	.short	(.L_5 - .L_4)
	.align		4
.L_4:
        /*001c*/ 	.word	index@(_Z2g1i)
        /*0020*/ 	.word	0x00000000
.L_5:


//--------------------- .nv.compat                --------------------------
	.section	.nv.compat,"",@"SHT_CUDA_COMPAT_INFO"
	.align	4
        /*0000*/ 	.byte	0x02, 0x09, 0x00, 0x00, 0x02, 0x02, 0x01, 0x00, 0x02, 0x05, 0x05, 0x00, 0x03, 0x07, 0x01, 0x01
        /*0010*/ 	.byte	0x02, 0x03, 0x00, 0x00, 0x02, 0x06, 0x01, 0x00, 0x04, 0x0b, 0x08, 0x00, 0x09, 0x00, 0x00, 0x00
        /*0020*/ 	.byte	0x00, 0x00, 0x00, 0x00


//--------------------- .nv.info._Z2g1i           --------------------------
	.section	.nv.info._Z2g1i,"",@"SHT_CUDA_INFO"
	.sectionflags	@""
	.align	4


	//----- nvinfo : EIATTR_CUDA_API_VERSION
	.align		4
        /*0000*/ 	.byte	0x04, 0x37
        /*0002*/ 	.short	(.L_7 - .L_6)
.L_6:
        /*0004*/ 	.word	0x00000082


	//----- nvinfo : EIATTR_KPARAM_INFO
	.align		4
.L_7:
        /*0008*/ 	.byte	0x04, 0x17
        /*000a*/ 	.short	(.L_9 - .L_8)
.L_8:
        /*000c*/ 	.word	0x00000000
        /*0010*/ 	.short	0x0000
        /*0012*/ 	.short	0x0000
        /*0014*/ 	.byte	0x00, 0xf0, 0x11, 0x00


	//----- nvinfo : EIATTR_SPARSE_MMA_MASK
	.align		4
.L_9:
        /*0018*/ 	.byte	0x03, 0x50
        /*001a*/ 	.short	0x0000


	//----- nvinfo : EIATTR_MAXREG_COUNT
	.align		4
        /*001c*/ 	.byte	0x03, 0x1b
        /*001e*/ 	.short	0x00ff


	//----- nvinfo : EIATTR_MERCURY_ISA_VERSION
	.align		4
        /*0020*/ 	.byte	0x03, 0x5f
        /*0022*/ 	.short	0x0101


	//----- nvinfo : EIATTR_VRC_CTA_INIT_COUNT
	.align		4
        /*0024*/ 	.byte	0x02, 0x4a
	.zero		1
	.zero		1


	//----- nvinfo : EIATTR_EXIT_INSTR_OFFSETS
	.align		4
        /*0028*/ 	.byte	0x04, 0x1c
        /*002a*/ 	.short	(.L_11 - .L_10)


	//   ....[0]....
.L_10:
        /*002c*/ 	.word	0x00000010


	//----- nvinfo : EIATTR_CBANK_PARAM_SIZE
	.align		4
.L_11:
        /*0030*/ 	.byte	0x03, 0x19
        /*0032*/ 	.short	0x0004


	//----- nvinfo : EIATTR_PARAM_CBANK
	.align		4
        /*0034*/ 	.byte	0x04, 0x0a
        /*0036*/ 	.short	(.L_13 - .L_12)
	.align		4
.L_12:
        /*0038*/ 	.word	index@(.nv.constant0._Z2g1i)
        /*003c*/ 	.short	0x0380
        /*003e*/ 	.short	0x0004


	//----- nvinfo : EIATTR_SW_WAR
	.align		4
.L_13:
        /*0040*/ 	.byte	0x04, 0x36
        /*0042*/ 	.short	(.L_15 - .L_14)
.L_14:
        /*0044*/ 	.word	0x00000008
.L_15:


//--------------------- .nv.callgraph             --------------------------
	.section	.nv.callgraph,"",@"SHT_CUDA_CALLGRAPH"
	.align	4
	.sectionentsize	8
	.align		4
        /*0000*/ 	.word	0x00000000
	.align		4
        /*0004*/ 	.word	0xffffffff
	.align		4
        /*0008*/ 	.word	0x00000000
	.align		4
        /*000c*/ 	.word	0xfffffffe
	.align		4
        /*0010*/ 	.word	0x00000000
	.align		4
        /*0014*/ 	.word	0xfffffffd
	.align		4
        /*0018*/ 	.word	0x00000000
	.align		4
        /*001c*/ 	.word	0xfffffffc


//--------------------- .text._Z2g1i              --------------------------
	.section	.text._Z2g1i,"ax",@progbits
	.align	128
        .global         _Z2g1i
        .type           _Z2g1i,@function
        .size           _Z2g1i,(.L_x_1 - _Z2g1i)
        .other          _Z2g1i,@"STO_CUDA_ENTRY STV_DEFAULT"
_Z2g1i:
.text._Z2g1i:
[----:B------:R-:W-:Y:S01]  /*0000*/  LDC R1, c[0x0][0x37c] ;  /* 0x0000df00ff017b82 */ /* 0x000fe20000000800 */
[----:B------:R-:W-:Y:S05]  /*0010*/  EXIT ;  /* 0x000000000000794d */ /* 0x000fea0003800000 */
.L_x_0:
[----:B------:R-:W-:-:S00]  /*0020*/  BRA `(.L_x_0) ;  /* 0xfffffffc00fc7947 */ /* 0x000fc0000383ffff */
[----:B------:R-:W-:-:S00]  /*0030*/  NOP ;  /* 0x0000000000007918 */ /* 0x000fc00000000000 */
        /* <DEDUP_REMOVED lines=12> */
.L_x_1:


//--------------------- .nv.shared.reserved.0     --------------------------
	.section	.nv.shared.reserved.0,"aw",@nobits
	.weak		__nv_reservedSMEM_offset_0_alias
	.size		__nv_reservedSMEM_offset_0_alias, 0, 64
	.other		__nv_reservedSMEM_offset_0_alias,@"STO_CUDA_RESERVED_SHARED STV_DEFAULT"
__nv_reservedSMEM_offset_0_alias:
	.zero		0
	.zero		64


//--------------------- .nv.constant0._Z2g1i      --------------------------
	.section	.nv.constant0._Z2g1i,"a",@progbits
	.sectionflags	@""
	.align	4
.nv.constant0._Z2g1i:
	.zero		900


//--------------------- SYMBOLS --------------------------

	.type		.nv.reservedSmem.offset0,@object
	.size		.nv.reservedSmem.offset0,0x4
